	.headerflags	@"EF_CUDA_TEXMODE_UNIFIED EF_CUDA_64BIT_ADDRESS EF_CUDA_SM86 EF_CUDA_VIRTUAL_SM(EF_CUDA_SM86)"
	.elftype	@"ET_EXEC"


//--------------------- .nv.info                  --------------------------
	.section	.nv.info,"",@"SHT_CUDA_INFO"
	.align	4


	//----- nvinfo : EIATTR_REGCOUNT
	.align		4
        /*0000*/ 	.byte	0x04, 0x2f
        /*0002*/ 	.short	(.L_1 - .L_0)
	.align		4
.L_0:
        /*0004*/ 	.word	index@(triton_red_fused__to_copy_mean_pow_9)
        /*0008*/ 	.word	0x00000017


	//----- nvinfo : EIATTR_MIN_STACK_SIZE
	.align		4
.L_1:
        /*000c*/ 	.byte	0x04, 0x12
        /*000e*/ 	.short	(.L_3 - .L_2)
	.align		4
.L_2:
        /*0010*/ 	.word	index@(triton_red_fused__to_copy_mean_pow_9)
        /*0014*/ 	.word	0x00000000


	//----- nvinfo : EIATTR_FRAME_SIZE
	.align		4
.L_3:
        /*0018*/ 	.byte	0x04, 0x11
        /*001a*/ 	.short	(.L_5 - .L_4)
	.align		4
.L_4:
        /*001c*/ 	.word	index@(triton_red_fused__to_copy_mean_pow_9)
        /*0020*/ 	.word	0x00000000


	//----- nvinfo : EIATTR_MIN_STACK_SIZE
	.align		4
.L_5:
        /*0024*/ 	.byte	0x04, 0x12
        /*0026*/ 	.short	(.L_7 - .L_6)
	.align		4
.L_6:
        /*0028*/ 	.word	index@(triton_red_fused__to_copy_mean_pow_9)
        /*002c*/ 	.word	0x00000000
.L_7:


//--------------------- .nv.info.triton_red_fused__to_copy_mean_pow_9 --------------------------
	.section	.nv.info.triton_red_fused__to_copy_mean_pow_9,"",@"SHT_CUDA_INFO"
	.sectionflags	@""
	.align	4


	//----- nvinfo : EIATTR_CUDA_API_VERSION
	.align		4
        /*0000*/ 	.byte	0x04, 0x37
        /*0002*/ 	.short	(.L_9 - .L_8)
.L_8:
        /*0004*/ 	.word	0x0000007c


	//----- nvinfo : EIATTR_SW2861232_WAR
	.align		4
.L_9:
        /*0008*/ 	.byte	0x01, 0x35
	.zero		2


	//----- nvinfo : EIATTR_PARAM_CBANK
	.align		4
        /*000c*/ 	.byte	0x04, 0x0a
        /*000e*/ 	.short	(.L_11 - .L_10)
	.align		4
.L_10:
        /*0010*/ 	.word	index@(.nv.constant0.triton_red_fused__to_copy_mean_pow_9)
        /*0014*/ 	.short	0x0160
        /*0016*/ 	.short	0x0020


	//----- nvinfo : EIATTR_CBANK_PARAM_SIZE
	.align		4
.L_11:
        /*0018*/ 	.byte	0x03, 0x19
        /*001a*/ 	.short	0x0020


	//----- nvinfo : EIATTR_KPARAM_INFO
	.align		4
        /*001c*/ 	.byte	0x04, 0x17
        /*001e*/ 	.short	(.L_13 - .L_12)
.L_12:
        /*0020*/ 	.word	0x00000000
        /*0024*/ 	.short	0x0004
        /*0026*/ 	.short	0x0018
        /*0028*/ 	.byte	0x00, 0xf4, 0x21, 0x00


	//----- nvinfo : EIATTR_KPARAM_INFO
	.align		4
.L_13:
        /*002c*/ 	.byte	0x04, 0x17
        /*002e*/ 	.short	(.L_15 - .L_14)
.L_14:
        /*0030*/ 	.word	0x00000000
        /*0034*/ 	.short	0x0003
        /*0036*/ 	.short	0x0014
        /*0038*/ 	.byte	0x00, 0xf0, 0x11, 0x00


	//----- nvinfo : EIATTR_KPARAM_INFO
	.align		4
.L_15:
        /*003c*/ 	.byte	0x04, 0x17
        /*003e*/ 	.short	(.L_17 - .L_16)
.L_16:
        /*0040*/ 	.word	0x00000000
        /*0044*/ 	.short	0x0002
        /*0046*/ 	.short	0x0010
        /*0048*/ 	.byte	0x00, 0xf0, 0x11, 0x00


	//----- nvinfo : EIATTR_KPARAM_INFO
	.align		4
.L_17:
        /*004c*/ 	.byte	0x04, 0x17
        /*004e*/ 	.short	(.L_19 - .L_18)
.L_18:
        /*0050*/ 	.word	0x00000000
        /*0054*/ 	.short	0x0001
        /*0056*/ 	.short	0x0008
        /*0058*/ 	.byte	0x00, 0xf4, 0x21, 0x00


	//----- nvinfo : EIATTR_KPARAM_INFO
	.align		4
.L_19:
        /*005c*/ 	.byte	0x04, 0x17
        /*005e*/ 	.short	(.L_21 - .L_20)
.L_20:
        /*0060*/ 	.word	0x00000000
        /*0064*/ 	.short	0x0000
        /*0066*/ 	.short	0x0000
        /*0068*/ 	.byte	0x00, 0xf4, 0x21, 0x00


	//----- nvinfo : EIATTR_MAXREG_COUNT
	.align		4
.L_21:
        /*006c*/ 	.byte	0x03, 0x1b
        /*006e*/ 	.short	0x0080


	//----- nvinfo : EIATTR_COOP_GROUP_MASK_REGIDS
	.align		4
        /*0070*/ 	.byte	0x04, 0x29
        /*0072*/ 	.short	(.L_23 - .L_22)


	//   ....[0]....
.L_22:
        /*0074*/ 	.word	0xffffffff


	//   ....[1]....
        /*0078*/ 	.word	0xffffffff


	//   ....[2]....
        /*007c*/ 	.word	0xffffffff


	//----- nvinfo : EIATTR_COOP_GROUP_INSTR_OFFSETS
	.align		4
.L_23:
        /*0080*/ 	.byte	0x04, 0x28
        /*0082*/ 	.short	(.L_25 - .L_24)


	//   ....[0]....
.L_24:
        /*0084*/ 	.word	0x00000590


	//   ....[1]....
        /*0088*/ 	.word	0x000005b0


	//   ....[2]....
        /*008c*/ 	.word	0x000005d0


	//----- nvinfo : EIATTR_EXIT_INSTR_OFFSETS
	.align		4
.L_25:
        /*0090*/ 	.byte	0x04, 0x1c
        /*0092*/ 	.short	(.L_27 - .L_26)


	//   ....[0]....
.L_26:
        /*0094*/ 	.word	0x00000610


	//   ....[1]....
        /*0098*/ 	.word	0x00000670


	//----- nvinfo : EIATTR_REQNTID
	.align		4
.L_27:
        /*009c*/ 	.byte	0x04, 0x10
        /*009e*/ 	.short	(.L_29 - .L_28)
.L_28:
        /*00a0*/ 	.word	0x00000200
        /*00a4*/ 	.word	0x00000001
        /*00a8*/ 	.word	0x00000001
.L_29:


//--------------------- .nv.callgraph             --------------------------
	.section	.nv.callgraph,"",@"SHT_CUDA_CALLGRAPH"
	.align	4
	.sectionentsize	8
	.align		4
        /*0000*/ 	.word	0x00000000
	.align		4
        /*0004*/ 	.word	0xffffffff
	.align		4
        /*0008*/ 	.word	0x00000000
	.align		4
        /*000c*/ 	.word	0xfffffffe
	.align		4
        /*0010*/ 	.word	0x00000000
	.align		4
        /*0014*/ 	.word	0xfffffffd
	.align		4
        /*0018*/ 	.word	0x00000000
	.align		4
        /*001c*/ 	.word	0xfffffffc


//--------------------- .nv.rel.action            --------------------------
	.section	.nv.rel.action,"",@"SHT_CUDA_RELOCINFO"
	.align	8
	.sectionentsize	8
        /*0000*/ 	.byte	0x73, 0x00, 0x00, 0x00, 0x00, 0x00, 0x00, 0x00, 0x00, 0x00, 0x00, 0x11, 0x25, 0x00, 0x05, 0x36


//--------------------- .nv.constant0.triton_red_fused__to_copy_mean_pow_9 --------------------------
	.section	.nv.constant0.triton_red_fused__to_copy_mean_pow_9,"a",@progbits
	.sectionflags	@""
	.align	4
.nv.constant0.triton_red_fused__to_copy_mean_pow_9:
	.zero		384


//--------------------- .text.triton_red_fused__to_copy_mean_pow_9 --------------------------
	.section	.text.triton_red_fused__to_copy_mean_pow_9,"ax",@progbits
	.sectionflags	@"SHF_BARRIERS=1"
	.sectioninfo	@"SHI_REGISTERS=23"
	.align	128
        .global         triton_red_fused__to_copy_mean_pow_9
        .type           triton_red_fused__to_copy_mean_pow_9,@function
        .size           triton_red_fused__to_copy_mean_pow_9,(.L_x_1 - triton_red_fused__to_copy_mean_pow_9)
        .other          triton_red_fused__to_copy_mean_pow_9,@"STO_CUDA_ENTRY STV_DEFAULT"
triton_red_fused__to_copy_mean_pow_9:
.text.triton_red_fused__to_copy_mean_pow_9:
[----:B------:R-:W-:Y:S02]  /*0000*/  MOV R1, c[0x0][0x28] ;  /* 0x00000a0000017a02 */ /* 0x000fe40000000f00 */
[----:B------:R-:W0:Y:S01]  /*0010*/  S2R R0, SR_TID.X ;  /* 0x0000000000007919 */ /* 0x000e220000002100 */
[----:B------:R-:W-:Y:S01]  /*0020*/  MOV R7, 0x60 ;  /* 0x0000006000077802 */ /* 0x000fe20000000f00 */
[----:B------:R-:W-:Y:S01]  /*0030*/  ULDC.64 UR4, c[0x0][0x118] ;  /* 0x0000460000047ab9 */ /* 0x000fe20000000a00 */
[----:B------:R-:W-:Y:S01]  /*0040*/  MOV R15, 0x2 ;  /* 0x00000002000f7802 */ /* 0x000fe20000000f00 */
[----:B------:R-:W1:Y:S01]  /*0050*/  S2R R3, SR_CTAID.X ;  /* 0x0000000000037919 */ /* 0x000e620000002500 */
[----:B0-----:R-:W-:Y:S01]  /*0060*/  SHF.R.U32.HI R2, RZ, 0x3, R0 ;  /* 0x00000003ff027819 */ /* 0x001fe20000011600 */
[----:B-1----:R-:W-:-:S03]  /*0070*/  IMAD.SHL.U32 R3, R3, 0x40, RZ ;  /* 0x0000004003037824 */ /* 0x002fc600078e00ff */
[----:B------:R-:W-:-:S04]  /*0080*/  SGXT.U32 R2, R2, 0x6 ;  /* 0x000000060202781a */ /* 0x000fc80000000000 */
[----:B------:R-:W-:-:S04]  /*0090*/  LOP3.LUT R4, R2, R3, RZ, 0xfc, !PT ;  /* 0x0000000302047212 */ /* 0x000fc800078efcff */
[C---:B------:R-:W-:Y:S01]  /*00a0*/  ISETP.GE.AND P1, PT, R4.reuse, 0x1800, PT ;  /* 0x000018000400780c */ /* 0x040fe20003f26270 */
[----:B------:R-:W-:-:S05]  /*00b0*/  IMAD.HI R5, R4, 0x2aaaaaab, RZ ;  /* 0x2aaaaaab04057827 */ /* 0x000fca00078e02ff */
[----:B------:R-:W-:-:S04]  /*00c0*/  SHF.R.S32.HI R6, RZ, 0x1, R5 ;  /* 0x00000001ff067819 */ /* 0x000fc80000011405 */
[----:B------:R-:W-:-:S05]  /*00d0*/  LEA.HI R5, R5, R6, RZ, 0x1 ;  /* 0x0000000605057211 */ /* 0x000fca00078f08ff */
[----:B------:R-:W-:-:S04]  /*00e0*/  IMAD R6, R5, -0xc, R4 ;  /* 0xfffffff405067824 */ /* 0x000fc800078e0204 */
[----:B------:R-:W-:Y:S02]  /*00f0*/  IMAD R6, R5, 0x24, R6 ;  /* 0x0000002405067824 */ /* 0x000fe400078e0206 */
[----:B------:R-:W-:Y:S02]  /*0100*/  IMAD.SHL.U32 R5, R0, 0x8, RZ ;  /* 0x0000000800057824 */ /* 0x000fe400078e00ff */
[----:B------:R-:W-:-:S03]  /*0110*/  IMAD R8, R6, R7, 0x480 ;  /* 0x0000048006087424 */ /* 0x000fc600078e0207 */
[----:B------:R-:W-:Y:S02]  /*0120*/  LOP3.LUT R7, R5, 0x38, RZ, 0xc0, !PT ;  /* 0x0000003805077812 */ /* 0x000fe400078ec0ff */
[----:B------:R-:W-:Y:S02]  /*0130*/  CS2R R4, SRZ ;  /* 0x0000000000047805 */ /* 0x000fe4000001ff00 */
[C---:B------:R-:W-:Y:S01]  /*0140*/  LOP3.LUT R9, R7.reuse, 0x40, RZ, 0xfc, !PT ;  /* 0x0000004007097812 */ /* 0x040fe200078efcff */
[----:B------:R-:W-:Y:S02]  /*0150*/  IMAD.IADD R12, R7, 0x1, R8 ;  /* 0x00000001070c7824 */ /* 0x000fe400078e0208 */
[----:B------:R-:W-:Y:S01]  /*0160*/  CS2R R6, SRZ ;  /* 0x0000000000067805 */ /* 0x000fe2000001ff00 */
[----:B------:R-:W-:Y:S01]  /*0170*/  ISETP.LT.U32.AND P0, PT, R9, 0x60, !P1 ;  /* 0x000000600900780c */ /* 0x000fe20004f01070 */
[----:B------:R-:W-:Y:S01]  /*0180*/  IMAD.WIDE R12, R12, R15, c[0x0][0x160] ;  /* 0x000058000c0c7625 */ /* 0x000fe200078e020f */
[----:B------:R-:W-:Y:S01]  /*0190*/  IADD3 R14, R8, R9, RZ ;  /* 0x00000009080e7210 */ /* 0x000fe20007ffe0ff */
[----:B------:R-:W-:Y:S01]  /*01a0*/  CS2R R10, SRZ ;  /* 0x00000000000a7805 */ /* 0x000fe2000001ff00 */
[----:B------:R-:W-:-:S02]  /*01b0*/  CS2R R8, SRZ ;  /* 0x0000000000087805 */ /* 0x000fc4000001ff00 */
[----:B------:R-:W2:Y:S01]  /*01c0*/  @!P1 LDG.E.EF.128 R4, [R12.64] ;  /* 0x000000040c049981 */ /* 0x000ea2000c0e1d00 */
[----:B------:R-:W-:-:S06]  /*01d0*/  IMAD.WIDE R14, R14, R15, c[0x0][0x160] ;  /* 0x000058000e0e7625 */ /* 0x000fcc00078e020f */
[----:B------:R-:W3:Y:S01]  /*01e0*/  @P0 LDG.E.EF.128 R8, [R14.64] ;  /* 0x000000040e080981 */ /* 0x000ee2000c0e1d00 */
[----:B------:R-:W-:Y:S02]  /*01f0*/  LOP3.LUT R3, R3, 0x3f, R0, 0xf8, !PT ;  /* 0x0000003f03037812 */ /* 0x000fe400078ef800 */
[C---:B--2---:R-:W-:Y:S01]  /*0200*/  PRMT R18, R4.reuse, 0x7632, R18 ;  /* 0x0000763204127816 */ /* 0x044fe20000000012 */
[----:B------:R-:W-:Y:S01]  /*0210*/  IMAD.U32 R12, R4, 0x10000, RZ ;  /* 0x00010000040c7824 */ /* 0x000fe200078e00ff */
[C---:B------:R-:W-:Y:S01]  /*0220*/  PRMT R16, R5.reuse, 0x7632, R16 ;  /* 0x0000763205107816 */ /* 0x040fe20000000010 */
[----:B------:R-:W-:Y:S01]  /*0230*/  IMAD.U32 R17, R5, 0x10000, RZ ;  /* 0x0001000005117824 */ /* 0x000fe200078e00ff */
[----:B------:R-:W-:Y:S01]  /*0240*/  SHF.L.U32 R18, R18, 0x10, RZ ;  /* 0x0000001012127819 */ /* 0x000fe200000006ff */
[----:B------:R-:W-:Y:S01]  /*0250*/  FMUL R12, R12, R12 ;  /* 0x0000000c0c0c7220 */ /* 0x000fe20000400000 */
[----:B------:R-:W-:Y:S01]  /*0260*/  PRMT R5, R6, 0x7632, R5 ;  /* 0x0000763206057816 */ /* 0x000fe20000000005 */
[C---:B---3--:R-:W-:Y:S01]  /*0270*/  IMAD.U32 R20, R8.reuse, 0x10000, RZ ;  /* 0x0001000008147824 */ /* 0x048fe200078e00ff */
[----:B------:R-:W-:Y:S01]  /*0280*/  PRMT R13, R8, 0x7632, R13 ;  /* 0x00007632080d7816 */ /* 0x000fe2000000000d */
[----:B------:R-:W-:Y:S01]  /*0290*/  FMUL R18, R18, R18 ;  /* 0x0000001212127220 */ /* 0x000fe20000400000 */
[----:B------:R-:W-:Y:S01]  /*02a0*/  FMUL R17, R17, R17 ;  /* 0x0000001111117220 */ /* 0x000fe20000400000 */
[----:B------:R-:W-:Y:S01]  /*02b0*/  IMAD.U32 R16, R16, 0x10000, RZ ;  /* 0x0001000010107824 */ /* 0x000fe200078e00ff */
[----:B------:R-:W-:Y:S01]  /*02c0*/  SHF.L.U32 R6, R6, 0x10, RZ ;  /* 0x0000001006067819 */ /* 0x000fe200000006ff */
[----:B------:R-:W-:Y:S01]  /*02d0*/  IMAD.U32 R15, R13, 0x10000, RZ ;  /* 0x000100000d0f7824 */ /* 0x000fe200078e00ff */
[----:B------:R-:W-:Y:S01]  /*02e0*/  FSEL R13, R12, RZ, !P1 ;  /* 0x000000ff0c0d7208 */ /* 0x000fe20004800000 */
[----:B------:R-:W-:Y:S01]  /*02f0*/  FMUL R16, R16, R16 ;  /* 0x0000001010107220 */ /* 0x000fe20000400000 */
[----:B------:R-:W-:Y:S01]  /*0300*/  FSEL R18, R18, RZ, !P1 ;  /* 0x000000ff12127208 */ /* 0x000fe20004800000 */
[----:B------:R-:W-:Y:S01]  /*0310*/  IMAD.U32 R5, R5, 0x10000, RZ ;  /* 0x0001000005057824 */ /* 0x000fe200078e00ff */
[----:B------:R-:W-:Y:S01]  /*0320*/  SHF.L.U32 R8, R9, 0x10, RZ ;  /* 0x0000001009087819 */ /* 0x000fe200000006ff */
[----:B------:R-:W-:Y:S01]  /*0330*/  @P0 FFMA R13, R20, R20, R13 ;  /* 0x00000014140d0223 */ /* 0x000fe2000000000d */
[----:B------:R-:W-:Y:S01]  /*0340*/  FSEL R17, R17, RZ, !P1 ;  /* 0x000000ff11117208 */ /* 0x000fe20004800000 */
[----:B------:R-:W-:Y:S01]  /*0350*/  @P0 FFMA R18, R15, R15, R18 ;  /* 0x0000000f0f120223 */ /* 0x000fe20000000012 */
[----:B------:R-:W-:Y:S01]  /*0360*/  PRMT R9, R9, 0x7632, R9 ;  /* 0x0000763209097816 */ /* 0x000fe20000000009 */
[----:B------:R-:W-:Y:S01]  /*0370*/  FMUL R6, R6, R6 ;  /* 0x0000000606067220 */ /* 0x000fe20000400000 */
[----:B------:R-:W-:Y:S01]  /*0380*/  FSEL R16, R16, RZ, !P1 ;  /* 0x000000ff10107208 */ /* 0x000fe20004800000 */
[----:B------:R-:W-:Y:S01]  /*0390*/  FADD R18, R18, R13 ;  /* 0x0000000d12127221 */ /* 0x000fe20000000000 */
[----:B------:R-:W-:Y:S01]  /*03a0*/  SHF.L.U32 R13, R9, 0x10, RZ ;  /* 0x00000010090d7819 */ /* 0x000fe200000006ff */
[----:B------:R-:W-:Y:S01]  /*03b0*/  @P0 FFMA R17, R8, R8, R17 ;  /* 0x0000000808110223 */ /* 0x000fe20000000011 */
[----:B------:R-:W-:Y:S01]  /*03c0*/  PRMT R4, R7, 0x7632, R4 ;  /* 0x0000763207047816 */ /* 0x000fe20000000004 */
[----:B------:R-:W-:Y:S01]  /*03d0*/  FMUL R5, R5, R5 ;  /* 0x0000000505057220 */ /* 0x000fe20000400000 */
[----:B------:R-:W-:Y:S01]  /*03e0*/  SHF.L.U32 R7, R7, 0x10, RZ ;  /* 0x0000001007077819 */ /* 0x000fe200000006ff */
[----:B------:R-:W-:Y:S01]  /*03f0*/  @P0 FFMA R16, R13, R13, R16 ;  /* 0x0000000d0d100223 */ /* 0x000fe20000000010 */
[C---:B------:R-:W-:Y:S01]  /*0400*/  PRMT R8, R10.reuse, 0x7632, R8 ;  /* 0x000076320a087816 */ /* 0x040fe20000000008 */
[----:B------:R-:W-:Y:S01]  /*0410*/  FADD R17, R17, R18 ;  /* 0x0000001211117221 */ /* 0x000fe20000000000 */
[----:B------:R-:W-:Y:S01]  /*0420*/  SHF.L.U32 R15, R10, 0x10, RZ ;  /* 0x000000100a0f7819 */ /* 0x000fe200000006ff */
[----:B------:R-:W-:Y:S01]  /*0430*/  FMUL R7, R7, R7 ;  /* 0x0000000707077220 */ /* 0x000fe20000400000 */
[----:B------:R-:W-:Y:S01]  /*0440*/  FSEL R6, R6, RZ, !P1 ;  /* 0x000000ff06067208 */ /* 0x000fe20004800000 */
[----:B------:R-:W-:Y:S01]  /*0450*/  IMAD.U32 R8, R8, 0x10000, RZ ;  /* 0x0001000008087824 */ /* 0x000fe200078e00ff */
[----:B------:R-:W-:Y:S01]  /*0460*/  SHF.L.U32 R4, R4, 0x10, RZ ;  /* 0x0000001004047819 */ /* 0x000fe200000006ff */
[----:B------:R-:W-:Y:S01]  /*0470*/  FADD R17, R16, R17 ;  /* 0x0000001110117221 */ /* 0x000fe20000000000 */
[----:B------:R-:W-:Y:S01]  /*0480*/  FSEL R5, R5, RZ, !P1 ;  /* 0x000000ff05057208 */ /* 0x000fe20004800000 */
[----:B------:R-:W-:Y:S01]  /*0490*/  @P0 FFMA R6, R15, R15, R6 ;  /* 0x0000000f0f060223 */ /* 0x000fe20000000006 */
[C---:B------:R-:W-:Y:S01]  /*04a0*/  PRMT R9, R11.reuse, 0x7632, R9 ;  /* 0x000076320b097816 */ /* 0x040fe20000000009 */
[----:B------:R-:W-:Y:S01]  /*04b0*/  FMUL R4, R4, R4 ;  /* 0x0000000404047220 */ /* 0x000fe20000400000 */
[----:B------:R-:W-:Y:S01]  /*04c0*/  SHF.L.U32 R10, R11, 0x10, RZ ;  /* 0x000000100b0a7819 */ /* 0x000fe200000006ff */
[----:B------:R-:W-:Y:S01]  /*04d0*/  @P0 FFMA R5, R8, R8, R5 ;  /* 0x0000000808050223 */ /* 0x000fe20000000005 */
[----:B------:R-:W-:Y:S01]  /*04e0*/  FSEL R7, R7, RZ, !P1 ;  /* 0x000000ff07077208 */ /* 0x000fe20004800000 */
[----:B------:R-:W-:Y:S01]  /*04f0*/  FADD R6, R6, R17 ;  /* 0x0000001106067221 */ /* 0x000fe20000000000 */
[----:B------:R-:W-:-:S02]  /*0500*/  SHF.L.U32 R9, R9, 0x10, RZ ;  /* 0x0000001009097819 */ /* 0x000fc400000006ff */
[----:B------:R-:W-:Y:S01]  /*0510*/  FSEL R4, R4, RZ, !P1 ;  /* 0x000000ff04047208 */ /* 0x000fe20004800000 */
[----:B------:R-:W-:Y:S01]  /*0520*/  @P0 FFMA R7, R10, R10, R7 ;  /* 0x0000000a0a070223 */ /* 0x000fe20000000007 */
[----:B------:R-:W-:-:S03]  /*0530*/  FADD R6, R5, R6 ;  /* 0x0000000605067221 */ /* 0x000fc60000000000 */
[----:B------:R-:W-:Y:S01]  /*0540*/  @P0 FFMA R4, R9, R9, R4 ;  /* 0x0000000909040223 */ /* 0x000fe20000000004 */
[----:B------:R-:W-:Y:S01]  /*0550*/  FADD R7, R7, R6 ;  /* 0x0000000607077221 */ /* 0x000fe20000000000 */
[----:B------:R-:W-:-:S03]  /*0560*/  LOP3.LUT P0, RZ, R0, 0x1c0, RZ, 0xc0, !PT ;  /* 0x000001c000ff7812 */ /* 0x000fc6000780c0ff */
[----:B------:R-:W-:Y:S01]  /*0570*/  FADD R7, R4, R7 ;  /* 0x0000000704077221 */ /* 0x000fe20000000000 */
[----:B------:R-:W-:-:S04]  /*0580*/  ISETP.LT.AND P0, PT, R3, 0x1800, !P0 ;  /* 0x000018000300780c */ /* 0x000fc80004701270 */
[----:B------:R-:W0:Y:S02]  /*0590*/  SHFL.BFLY PT, R4, R7, 0x4, 0x1f ;  /* 0x0c801f0007047f89 */ /* 0x000e2400000e0000 */
[----:B0-----:R-:W-:-:S05]  /*05a0*/  FADD R4, R7, R4 ;  /* 0x0000000407047221 */ /* 0x001fca0000000000 */
[----:B------:R-:W0:Y:S02]  /*05b0*/  SHFL.BFLY PT, R5, R4, 0x2, 0x1f ;  /* 0x0c401f0004057f89 */ /* 0x000e2400000e0000 */
[----:B0-----:R-:W-:-:S05]  /*05c0*/  FADD R5, R4, R5 ;  /* 0x0000000504057221 */ /* 0x001fca0000000000 */
[----:B------:R-:W0:Y:S02]  /*05d0*/  SHFL.BFLY PT, R6, R5, 0x1, 0x1f ;  /* 0x0c201f0005067f89 */ /* 0x000e2400000e0000 */
[----:B0-----:R-:W-:-:S05]  /*05e0*/  FADD R9, R5, R6 ;  /* 0x0000000605097221 */ /* 0x001fca0000000000 */
[----:B------:R0:W-:Y:S04]  /*05f0*/  STS [R2.X4], R9 ;  /* 0x0000000902007388 */ /* 0x0001e80000004800 */
[----:B------:R-:W-:Y:S06]  /*0600*/  BAR.SYNC.DEFER_BLOCKING 0x0 ;  /* 0x0000000000007b1d */ /* 0x000fec0000010000 */
[----:B------:R-:W-:Y:S05]  /*0610*/  @!P0 EXIT ;  /* 0x000000000000894d */ /* 0x000fea0003800000 */
[----:B0-----:R-:W-:Y:S02]  /*0620*/  LOP3.LUT R0, R0, 0x3f, RZ, 0xc0, !PT ;  /* 0x0000003f00007812 */ /* 0x001fe400078ec0ff */
[----:B------:R-:W-:-:S03]  /*0630*/  MOV R2, 0x4 ;  /* 0x0000000400027802 */ /* 0x000fc60000000f00 */
[----:B------:R-:W0:Y:S02]  /*0640*/  LDS R5, [R0.X4] ;  /* 0x0000000000057984 */ /* 0x000e240000004800 */
[----:B------:R-:W-:-:S05]  /*0650*/  IMAD.WIDE R2, R3, R2, c[0x0][0x168] ;  /* 0x00005a0003027625 */ /* 0x000fca00078e0202 */
[----:B0-----:R-:W-:Y:S01]  /*0660*/  STG.E [R2.64], R5 ;  /* 0x0000000502007986 */ /* 0x001fe2000c101904 */
[----:B------:R-:W-:Y:S05]  /*0670*/  EXIT ;  /* 0x000000000000794d */ /* 0x000fea0003800000 */
.L_x_0:
[----:B------:R-:W-:-:S00]  /*0680*/  BRA `(.L_x_0) ;  /* 0xfffffff000007947 */ /* 0x000fc0000383ffff */
[----:B------:R-:W-:-:S00]  /*0690*/  NOP ;  /* 0x0000000000007918 */ /* 0x000fc00000000000 */
        /* <DEDUP_REMOVED lines=14> */
.L_x_1:


//--------------------- .nv.shared.triton_red_fused__to_copy_mean_pow_9 --------------------------
	.section	.nv.shared.triton_red_fused__to_copy_mean_pow_9,"aw",@nobits
	.sectionflags	@""
	.align	16
